//
// Generated by NVIDIA NVVM Compiler
//
// Compiler Build ID: CL-36424714
// Cuda compilation tools, release 13.0, V13.0.88
// Based on NVVM 20.0.0
//

.version 9.0
.target sm_100
.address_size 64

	// .globl	_Z3addPiS_S_

.visible .entry _Z3addPiS_S_(
	.param .u64 .ptr .align 1 _Z3addPiS_S__param_0,
	.param .u64 .ptr .align 1 _Z3addPiS_S__param_1,
	.param .u64 .ptr .align 1 _Z3addPiS_S__param_2
)
{
	.reg .b32 	%r<20>;
	.reg .b64 	%rd<11>;

	ld.param.u64 	%rd1, [_Z3addPiS_S__param_0];
	ld.param.u64 	%rd2, [_Z3addPiS_S__param_1];
	ld.param.u64 	%rd3, [_Z3addPiS_S__param_2];
	cvta.to.global.u64 	%rd4, %rd3;
	cvta.to.global.u64 	%rd5, %rd2;
	cvta.to.global.u64 	%rd6, %rd1;
	mov.u32 	%r1, %ctaid.x;
	mov.u32 	%r2, %nctaid.x;
	mov.u32 	%r3, %ctaid.y;
	mov.u32 	%r4, %nctaid.y;
	mov.u32 	%r5, %ctaid.z;
	mad.lo.s32 	%r6, %r5, %r4, %r3;
	mad.lo.s32 	%r7, %r6, %r2, %r1;
	mov.u32 	%r8, %ntid.x;
	mov.u32 	%r9, %ntid.y;
	mov.u32 	%r10, %ntid.z;
	mov.u32 	%r11, %tid.z;
	mov.u32 	%r12, %tid.y;
	mov.u32 	%r13, %tid.x;
	mad.lo.s32 	%r14, %r7, %r10, %r11;
	mad.lo.s32 	%r15, %r14, %r9, %r12;
	mad.lo.s32 	%r16, %r15, %r8, %r13;
	mul.wide.s32 	%rd7, %r16, 4;
	add.s64 	%rd8, %rd6, %rd7;
	ld.global.u32 	%r17, [%rd8];
	add.s64 	%rd9, %rd5, %rd7;
	ld.global.u32 	%r18, [%rd9];
	add.s32 	%r19, %r18, %r17;
	add.s64 	%rd10, %rd4, %rd7;
	st.global.u32 	[%rd10], %r19;
	ret;

}


// ===== COMPILED SASS (sm_100) =====

	.target	sm_100

	.elftype	@"ET_EXEC"


//--------------------- .note.nv.tkinfo           --------------------------
	.section	.note.nv.tkinfo,"",@"SHT_NOTE"
	.sectionflags	@"SHF_NOTE_NV_TKINFO"
	.tkinfo
        /*0018*/ 	.word	0x00000002
        /*0030*/ 	.string	""
        /*0030*/ 	.string	"ptxas"
        /*0030*/ 	.string	"Cuda compilation tools, release 13.0, V13.0.88"
        /*0030*/ 	.string	"Build cuda_13.0.r13.0/compiler.36424714_0"
        /*0030*/ 	.string	"-arch sm_100 -m 64 "



//--------------------- .note.nv.cuinfo           --------------------------
	.section	.note.nv.cuinfo,"",@"SHT_NOTE"
	.sectionflags	@"SHF_NOTE_NV_CUINFO"
        /*0018*/ 	.short	0x0002
        /*001a*/ 	.short	0x0064
        /*001c*/ 	.short	0x0082
	.zero		2


//--------------------- .nv.info                  --------------------------
	.section	.nv.info,"",@"SHT_CUDA_INFO"
	.align	4


	//----- nvinfo : EIATTR_REGCOUNT
	.align		4
        /*0000*/ 	.byte	0x04, 0x2f
        /*0002*/ 	.short	(.L_1 - .L_0)
	.align		4
.L_0:
        /*0004*/ 	.word	index@(_Z3addPiS_S_)
        /*0008*/ 	.word	0x0000000e


	//----- nvinfo : EIATTR_FRAME_SIZE
	.align		4
.L_1:
        /*000c*/ 	.byte	0x04, 0x11
        /*000e*/ 	.short	(.L_3 - .L_2)
	.align		4
.L_2:
        /*0010*/ 	.word	index@(_Z3addPiS_S_)
        /*0014*/ 	.word	0x00000000


	//----- nvinfo : EIATTR_MIN_STACK_SIZE
	.align		4
.L_3:
        /*0018*/ 	.byte	0x04, 0x12
        /*001a*/ 	.short	(.L_5 - .L_4)
	.align		4
.L_4:
        /*001c*/ 	.word	index@(_Z3addPiS_S_)
        /*0020*/ 	.word	0x00000000
.L_5:


//--------------------- .nv.compat                --------------------------
	.section	.nv.compat,"",@"SHT_CUDA_COMPAT_INFO"
	.align	4
        /*0000*/ 	.byte	0x02, 0x09, 0x00, 0x00, 0x02, 0x02, 0x01, 0x00, 0x02, 0x05, 0x05, 0x00, 0x03, 0x07, 0x01, 0x01
        /*0010*/ 	.byte	0x02, 0x03, 0x00, 0x00, 0x02, 0x06, 0x01, 0x00, 0x04, 0x0b, 0x08, 0x00, 0x09, 0x00, 0x00, 0x00
        /*0020*/ 	.byte	0x00, 0x00, 0x00, 0x00


//--------------------- .nv.info._Z3addPiS_S_     --------------------------
	.section	.nv.info._Z3addPiS_S_,"",@"SHT_CUDA_INFO"
	.sectionflags	@""
	.align	4


	//----- nvinfo : EIATTR_CUDA_API_VERSION
	.align		4
        /*0000*/ 	.byte	0x04, 0x37
        /*0002*/ 	.short	(.L_7 - .L_6)
.L_6:
        /*0004*/ 	.word	0x00000082


	//----- nvinfo : EIATTR_KPARAM_INFO
	.align		4
.L_7:
        /*0008*/ 	.byte	0x04, 0x17
        /*000a*/ 	.short	(.L_9 - .L_8)
.L_8:
        /*000c*/ 	.word	0x00000000
        /*0010*/ 	.short	0x0002
        /*0012*/ 	.short	0x0010
        /*0014*/ 	.byte	0x00, 0xf5, 0x21, 0x00


	//----- nvinfo : EIATTR_KPARAM_INFO
	.align		4
.L_9:
        /*0018*/ 	.byte	0x04, 0x17
        /*001a*/ 	.short	(.L_11 - .L_10)
.L_10:
        /*001c*/ 	.word	0x00000000
        /*0020*/ 	.short	0x0001
        /*0022*/ 	.short	0x0008
        /*0024*/ 	.byte	0x00, 0xf5, 0x21, 0x00


	//----- nvinfo : EIATTR_KPARAM_INFO
	.align		4
.L_11:
        /*0028*/ 	.byte	0x04, 0x17
        /*002a*/ 	.short	(.L_13 - .L_12)
.L_12:
        /*002c*/ 	.word	0x00000000
        /*0030*/ 	.short	0x0000
        /*0032*/ 	.short	0x0000
        /*0034*/ 	.byte	0x00, 0xf5, 0x21, 0x00


	//----- nvinfo : EIATTR_SPARSE_MMA_MASK
	.align		4
.L_13:
        /*0038*/ 	.byte	0x03, 0x50
        /*003a*/ 	.short	0x0000


	//----- nvinfo : EIATTR_MAXREG_COUNT
	.align		4
        /*003c*/ 	.byte	0x03, 0x1b
        /*003e*/ 	.short	0x00ff


	//----- nvinfo : EIATTR_MERCURY_ISA_VERSION
	.align		4
        /*0040*/ 	.byte	0x03, 0x5f
        /*0042*/ 	.short	0x0101


	//----- nvinfo : EIATTR_VRC_CTA_INIT_COUNT
	.align		4
        /*0044*/ 	.byte	0x02, 0x4a
	.zero		1
	.zero		1


	//----- nvinfo : EIATTR_EXIT_INSTR_OFFSETS
	.align		4
        /*0048*/ 	.byte	0x04, 0x1c
        /*004a*/ 	.short	(.L_15 - .L_14)


	//   ....[0]....
.L_14:
        /*004c*/ 	.word	0x000001c0


	//----- nvinfo : EIATTR_CBANK_PARAM_SIZE
	.align		4
.L_15:
        /*0050*/ 	.byte	0x03, 0x19
        /*0052*/ 	.short	0x0018


	//----- nvinfo : EIATTR_PARAM_CBANK
	.align		4
        /*0054*/ 	.byte	0x04, 0x0a
        /*0056*/ 	.short	(.L_17 - .L_16)
	.align		4
.L_16:
        /*0058*/ 	.word	index@(.nv.constant0._Z3addPiS_S_)
        /*005c*/ 	.short	0x0380
        /*005e*/ 	.short	0x0018


	//----- nvinfo : EIATTR_SW_WAR
	.align		4
.L_17:
        /*0060*/ 	.byte	0x04, 0x36
        /*0062*/ 	.short	(.L_19 - .L_18)
.L_18:
        /*0064*/ 	.word	0x00000008
.L_19:


//--------------------- .nv.callgraph             --------------------------
	.section	.nv.callgraph,"",@"SHT_CUDA_CALLGRAPH"
	.align	4
	.sectionentsize	8
	.align		4
        /*0000*/ 	.word	0x00000000
	.align		4
        /*0004*/ 	.word	0xffffffff
	.align		4
        /*0008*/ 	.word	0x00000000
	.align		4
        /*000c*/ 	.word	0xfffffffe
	.align		4
        /*0010*/ 	.word	0x00000000
	.align		4
        /*0014*/ 	.word	0xfffffffd
	.align		4
        /*0018*/ 	.word	0x00000000
	.align		4
        /*001c*/ 	.word	0xfffffffc


//--------------------- .text._Z3addPiS_S_        --------------------------
	.section	.text._Z3addPiS_S_,"ax",@progbits
	.align	128
        .global         _Z3addPiS_S_
        .type           _Z3addPiS_S_,@function
        .size           _Z3addPiS_S_,(.L_x_1 - _Z3addPiS_S_)
        .other          _Z3addPiS_S_,@"STO_CUDA_ENTRY STV_DEFAULT"
_Z3addPiS_S_:
.text._Z3addPiS_S_:
[----:B------:R-:W-:Y:S08]  /*0000*/  LDC R1, c[0x0][0x37c] ;  /* 0x0000df00ff017b82 */ /* 0x000ff00000000800 */
[----:B------:R-:W-:Y:S01]  /*0010*/  S2UR UR4, SR_CTAID.Y ;  /* 0x00000000000479c3 */ /* 0x000fe20000002600 */
[----:B------:R-:W0:Y:S01]  /*0020*/  S2R R7, SR_TID.Z ;  /* 0x0000000000077919 */ /* 0x000e220000002300 */
[----:B------:R-:W1:Y:S01]  /*0030*/  LDCU UR6, c[0x0][0x370] ;  /* 0x00006e00ff0677ac */ /* 0x000e620008000800 */
[----:B------:R-:W2:Y:S01]  /*0040*/  S2R R9, SR_TID.Y ;  /* 0x0000000000097919 */ /* 0x000ea20000002200 */
[----:B------:R-:W3:Y:S04]  /*0050*/  LDCU UR7, c[0x0][0x374] ;  /* 0x00006e80ff0777ac */ /* 0x000ee80008000800 */
[----:B------:R-:W3:Y:S01]  /*0060*/  S2UR UR8, SR_CTAID.Z ;  /* 0x00000000000879c3 */ /* 0x000ee20000002700 */
[----:B------:R-:W4:Y:S01]  /*0070*/  S2R R11, SR_TID.X ;  /* 0x00000000000b7919 */ /* 0x000f220000002100 */
[----:B------:R-:W4:Y:S01]  /*0080*/  LDCU UR9, c[0x0][0x360] ;  /* 0x00006c00ff0977ac */ /* 0x000f220008000800 */
[----:B------:R-:W2:Y:S05]  /*0090*/  LDCU UR10, c[0x0][0x364] ;  /* 0x00006c80ff0a77ac */ /* 0x000eaa0008000800 */
[----:B------:R-:W1:Y:S08]  /*00a0*/  S2UR UR5, SR_CTAID.X ;  /* 0x00000000000579c3 */ /* 0x000e700000002500 */
[----:B------:R-:W0:Y:S08]  /*00b0*/  LDC R0, c[0x0][0x368] ;  /* 0x0000da00ff007b82 */ /* 0x000e300000000800 */
[----:B------:R-:W5:Y:S01]  /*00c0*/  LDC.64 R2, c[0x0][0x380] ;  /* 0x0000e000ff027b82 */ /* 0x000f620000000a00 */
[----:B---3--:R-:W-:-:S07]  /*00d0*/  UIMAD UR4, UR7, UR8, UR4 ;  /* 0x00000008070472a4 */ /* 0x008fce000f8e0204 */
[----:B------:R-:W3:Y:S01]  /*00e0*/  LDC.64 R4, c[0x0][0x388] ;  /* 0x0000e200ff047b82 */ /* 0x000ee20000000a00 */
[----:B-1----:R-:W-:Y:S01]  /*00f0*/  UIMAD UR4, UR4, UR6, UR5 ;  /* 0x00000006040472a4 */ /* 0x002fe2000f8e0205 */
[----:B------:R-:W1:Y:S05]  /*0100*/  LDCU.64 UR6, c[0x0][0x358] ;  /* 0x00006b00ff0677ac */ /* 0x000e6a0008000a00 */
[----:B0-----:R-:W-:Y:S02]  /*0110*/  IMAD R0, R0, UR4, R7 ;  /* 0x0000000400007c24 */ /* 0x001fe4000f8e0207 */
[----:B------:R-:W0:Y:S02]  /*0120*/  LDC.64 R6, c[0x0][0x390] ;  /* 0x0000e400ff067b82 */ /* 0x000e240000000a00 */
[----:B--2---:R-:W-:-:S04]  /*0130*/  IMAD R0, R0, UR10, R9 ;  /* 0x0000000a00007c24 */ /* 0x004fc8000f8e0209 */
[----:B----4-:R-:W-:-:S04]  /*0140*/  IMAD R9, R0, UR9, R11 ;  /* 0x0000000900097c24 */ /* 0x010fc8000f8e020b */
[----:B-----5:R-:W-:-:S04]  /*0150*/  IMAD.WIDE R2, R9, 0x4, R2 ;  /* 0x0000000409027825 */ /* 0x020fc800078e0202 */
[C---:B---3--:R-:W-:Y:S02]  /*0160*/  IMAD.WIDE R4, R9.reuse, 0x4, R4 ;  /* 0x0000000409047825 */ /* 0x048fe400078e0204 */
[----:B-1----:R-:W2:Y:S04]  /*0170*/  LDG.E R2, desc[UR6][R2.64] ;  /* 0x0000000602027981 */ /* 0x002ea8000c1e1900 */
[----:B------:R-:W2:Y:S01]  /*0180*/  LDG.E R5, desc[UR6][R4.64] ;  /* 0x0000000604057981 */ /* 0x000ea2000c1e1900 */
[----:B0-----:R-:W-:Y:S01]  /*0190*/  IMAD.WIDE R6, R9, 0x4, R6 ;  /* 0x0000000409067825 */ /* 0x001fe200078e0206 */
[----:B--2---:R-:W-:-:S05]  /*01a0*/  IADD3 R9, PT, PT, R2, R5, RZ ;  /* 0x0000000502097210 */ /* 0x004fca0007ffe0ff */
[----:B------:R-:W-:Y:S01]  /*01b0*/  STG.E desc[UR6][R6.64], R9 ;  /* 0x0000000906007986 */ /* 0x000fe2000c101906 */
[----:B------:R-:W-:Y:S05]  /*01c0*/  EXIT ;  /* 0x000000000000794d */ /* 0x000fea0003800000 */
.L_x_0:
[----:B------:R-:W-:-:S00]  /*01d0*/  BRA `(.L_x_0) ;  /* 0xfffffffc00fc7947 */ /* 0x000fc0000383ffff */
[----:B------:R-:W-:-:S00]  /*01e0*/  NOP ;  /* 0x0000000000007918 */ /* 0x000fc00000000000 */
        /* <DEDUP_REMOVED lines=9> */
.L_x_1:


//--------------------- .nv.shared.reserved.0     --------------------------
	.section	.nv.shared.reserved.0,"aw",@nobits
	.weak		__nv_reservedSMEM_offset_0_alias
	.size		__nv_reservedSMEM_offset_0_alias, 0, 64
	.other		__nv_reservedSMEM_offset_0_alias,@"STO_CUDA_RESERVED_SHARED STV_DEFAULT"
__nv_reservedSMEM_offset_0_alias:
	.zero		0
	.zero		64


//--------------------- .nv.constant0._Z3addPiS_S_ --------------------------
	.section	.nv.constant0._Z3addPiS_S_,"a",@progbits
	.sectionflags	@""
	.align	4
.nv.constant0._Z3addPiS_S_:
	.zero		920


//--------------------- SYMBOLS --------------------------

	.type		.nv.reservedSmem.offset0,@object
	.size		.nv.reservedSmem.offset0,0x4
